//
// Generated by NVIDIA NVVM Compiler
//
// Compiler Build ID: CL-36424714
// Cuda compilation tools, release 13.0, V13.0.88
// Based on NVVM 20.0.0
//

.version 9.0
.target sm_100
.address_size 64

	// .globl	_Z11relu_kernelPKfPfi

.visible .entry _Z11relu_kernelPKfPfi(
	.param .u64 .ptr .align 1 _Z11relu_kernelPKfPfi_param_0,
	.param .u64 .ptr .align 1 _Z11relu_kernelPKfPfi_param_1,
	.param .u32 _Z11relu_kernelPKfPfi_param_2
)
{
	.reg .pred 	%p<3>;
	.reg .b32 	%r<7>;
	.reg .b32 	%f<2>;
	.reg .b64 	%rd<11>;

	ld.param.u64 	%rd2, [_Z11relu_kernelPKfPfi_param_0];
	ld.param.u64 	%rd3, [_Z11relu_kernelPKfPfi_param_1];
	ld.param.u32 	%r2, [_Z11relu_kernelPKfPfi_param_2];
	cvta.to.global.u64 	%rd1, %rd3;
	mov.u32 	%r3, %tid.x;
	mov.u32 	%r4, %ntid.x;
	mov.u32 	%r5, %ctaid.x;
	mad.lo.s32 	%r1, %r4, %r5, %r3;
	setp.ge.s32 	%p1, %r1, %r2;
	@%p1 bra 	$L__BB0_4;
	cvta.to.global.u64 	%rd4, %rd2;
	mul.wide.s32 	%rd5, %r1, 4;
	add.s64 	%rd6, %rd4, %rd5;
	ld.global.f32 	%f1, [%rd6];
	setp.leu.f32 	%p2, %f1, 0f00000000;
	@%p2 bra 	$L__BB0_3;
	add.s64 	%rd10, %rd1, %rd5;
	st.global.f32 	[%rd10], %f1;
	bra.uni 	$L__BB0_4;
$L__BB0_3:
	add.s64 	%rd8, %rd1, %rd5;
	mov.b32 	%r6, 0;
	st.global.u32 	[%rd8], %r6;
$L__BB0_4:
	ret;

}


// ===== COMPILED SASS (sm_100) =====

	.target	sm_100

	.elftype	@"ET_EXEC"


//--------------------- .note.nv.tkinfo           --------------------------
	.section	.note.nv.tkinfo,"",@"SHT_NOTE"
	.sectionflags	@"SHF_NOTE_NV_TKINFO"
	.tkinfo
        /*0018*/ 	.word	0x00000002
        /*0030*/ 	.string	""
        /*0030*/ 	.string	"ptxas"
        /*0030*/ 	.string	"Cuda compilation tools, release 13.0, V13.0.88"
        /*0030*/ 	.string	"Build cuda_13.0.r13.0/compiler.36424714_0"
        /*0030*/ 	.string	"-arch sm_100 -m 64 "



//--------------------- .note.nv.cuinfo           --------------------------
	.section	.note.nv.cuinfo,"",@"SHT_NOTE"
	.sectionflags	@"SHF_NOTE_NV_CUINFO"
        /*0018*/ 	.short	0x0002
        /*001a*/ 	.short	0x0064
        /*001c*/ 	.short	0x0082
	.zero		2


//--------------------- .nv.info                  --------------------------
	.section	.nv.info,"",@"SHT_CUDA_INFO"
	.align	4


	//----- nvinfo : EIATTR_REGCOUNT
	.align		4
        /*0000*/ 	.byte	0x04, 0x2f
        /*0002*/ 	.short	(.L_1 - .L_0)
	.align		4
.L_0:
        /*0004*/ 	.word	index@(_Z11relu_kernelPKfPfi)
        /*0008*/ 	.word	0x0000000a


	//----- nvinfo : EIATTR_FRAME_SIZE
	.align		4
.L_1:
        /*000c*/ 	.byte	0x04, 0x11
        /*000e*/ 	.short	(.L_3 - .L_2)
	.align		4
.L_2:
        /*0010*/ 	.word	index@(_Z11relu_kernelPKfPfi)
        /*0014*/ 	.word	0x00000000


	//----- nvinfo : EIATTR_MIN_STACK_SIZE
	.align		4
.L_3:
        /*0018*/ 	.byte	0x04, 0x12
        /*001a*/ 	.short	(.L_5 - .L_4)
	.align		4
.L_4:
        /*001c*/ 	.word	index@(_Z11relu_kernelPKfPfi)
        /*0020*/ 	.word	0x00000000
.L_5:


//--------------------- .nv.compat                --------------------------
	.section	.nv.compat,"",@"SHT_CUDA_COMPAT_INFO"
	.align	4
        /*0000*/ 	.byte	0x02, 0x09, 0x00, 0x00, 0x02, 0x02, 0x01, 0x00, 0x02, 0x05, 0x05, 0x00, 0x03, 0x07, 0x01, 0x01
        /*0010*/ 	.byte	0x02, 0x03, 0x00, 0x00, 0x02, 0x06, 0x01, 0x00, 0x04, 0x0b, 0x08, 0x00, 0x09, 0x00, 0x00, 0x00
        /*0020*/ 	.byte	0x00, 0x00, 0x00, 0x00


//--------------------- .nv.info._Z11relu_kernelPKfPfi --------------------------
	.section	.nv.info._Z11relu_kernelPKfPfi,"",@"SHT_CUDA_INFO"
	.sectionflags	@""
	.align	4


	//----- nvinfo : EIATTR_CUDA_API_VERSION
	.align		4
        /*0000*/ 	.byte	0x04, 0x37
        /*0002*/ 	.short	(.L_7 - .L_6)
.L_6:
        /*0004*/ 	.word	0x00000082


	//----- nvinfo : EIATTR_KPARAM_INFO
	.align		4
.L_7:
        /*0008*/ 	.byte	0x04, 0x17
        /*000a*/ 	.short	(.L_9 - .L_8)
.L_8:
        /*000c*/ 	.word	0x00000000
        /*0010*/ 	.short	0x0002
        /*0012*/ 	.short	0x0010
        /*0014*/ 	.byte	0x00, 0xf0, 0x11, 0x00


	//----- nvinfo : EIATTR_KPARAM_INFO
	.align		4
.L_9:
        /*0018*/ 	.byte	0x04, 0x17
        /*001a*/ 	.short	(.L_11 - .L_10)
.L_10:
        /*001c*/ 	.word	0x00000000
        /*0020*/ 	.short	0x0001
        /*0022*/ 	.short	0x0008
        /*0024*/ 	.byte	0x00, 0xf5, 0x21, 0x00


	//----- nvinfo : EIATTR_KPARAM_INFO
	.align		4
.L_11:
        /*0028*/ 	.byte	0x04, 0x17
        /*002a*/ 	.short	(.L_13 - .L_12)
.L_12:
        /*002c*/ 	.word	0x00000000
        /*0030*/ 	.short	0x0000
        /*0032*/ 	.short	0x0000
        /*0034*/ 	.byte	0x00, 0xf5, 0x21, 0x00


	//----- nvinfo : EIATTR_SPARSE_MMA_MASK
	.align		4
.L_13:
        /*0038*/ 	.byte	0x03, 0x50
        /*003a*/ 	.short	0x0000


	//----- nvinfo : EIATTR_MAXREG_COUNT
	.align		4
        /*003c*/ 	.byte	0x03, 0x1b
        /*003e*/ 	.short	0x00ff


	//----- nvinfo : EIATTR_MERCURY_ISA_VERSION
	.align		4
        /*0040*/ 	.byte	0x03, 0x5f
        /*0042*/ 	.short	0x0101


	//----- nvinfo : EIATTR_VRC_CTA_INIT_COUNT
	.align		4
        /*0044*/ 	.byte	0x02, 0x4a
	.zero		1
	.zero		1


	//----- nvinfo : EIATTR_EXIT_INSTR_OFFSETS
	.align		4
        /*0048*/ 	.byte	0x04, 0x1c
        /*004a*/ 	.short	(.L_15 - .L_14)


	//   ....[0]....
.L_14:
        /*004c*/ 	.word	0x00000070


	//   ....[1]....
        /*0050*/ 	.word	0x00000100


	//   ....[2]....
        /*0054*/ 	.word	0x00000140


	//----- nvinfo : EIATTR_CBANK_PARAM_SIZE
	.align		4
.L_15:
        /*0058*/ 	.byte	0x03, 0x19
        /*005a*/ 	.short	0x0014


	//----- nvinfo : EIATTR_PARAM_CBANK
	.align		4
        /*005c*/ 	.byte	0x04, 0x0a
        /*005e*/ 	.short	(.L_17 - .L_16)
	.align		4
.L_16:
        /*0060*/ 	.word	index@(.nv.constant0._Z11relu_kernelPKfPfi)
        /*0064*/ 	.short	0x0380
        /*0066*/ 	.short	0x0014


	//----- nvinfo : EIATTR_SW_WAR
	.align		4
.L_17:
        /*0068*/ 	.byte	0x04, 0x36
        /*006a*/ 	.short	(.L_19 - .L_18)
.L_18:
        /*006c*/ 	.word	0x00000008
.L_19:


//--------------------- .nv.callgraph             --------------------------
	.section	.nv.callgraph,"",@"SHT_CUDA_CALLGRAPH"
	.align	4
	.sectionentsize	8
	.align		4
        /*0000*/ 	.word	0x00000000
	.align		4
        /*0004*/ 	.word	0xffffffff
	.align		4
        /*0008*/ 	.word	0x00000000
	.align		4
        /*000c*/ 	.word	0xfffffffe
	.align		4
        /*0010*/ 	.word	0x00000000
	.align		4
        /*0014*/ 	.word	0xfffffffd
	.align		4
        /*0018*/ 	.word	0x00000000
	.align		4
        /*001c*/ 	.word	0xfffffffc


//--------------------- .text._Z11relu_kernelPKfPfi --------------------------
	.section	.text._Z11relu_kernelPKfPfi,"ax",@progbits
	.align	128
        .global         _Z11relu_kernelPKfPfi
        .type           _Z11relu_kernelPKfPfi,@function
        .size           _Z11relu_kernelPKfPfi,(.L_x_1 - _Z11relu_kernelPKfPfi)
        .other          _Z11relu_kernelPKfPfi,@"STO_CUDA_ENTRY STV_DEFAULT"
_Z11relu_kernelPKfPfi:
.text._Z11relu_kernelPKfPfi:
[----:B------:R-:W-:Y:S01]  /*0000*/  LDC R1, c[0x0][0x37c] ;  /* 0x0000df00ff017b82 */ /* 0x000fe20000000800 */
[----:B------:R-:W0:Y:S01]  /*0010*/  S2R R7, SR_TID.X ;  /* 0x0000000000077919 */ /* 0x000e220000002100 */
[----:B------:R-:W0:Y:S01]  /*0020*/  LDCU UR4, c[0x0][0x360] ;  /* 0x00006c00ff0477ac */ /* 0x000e220008000800 */
[----:B------:R-:W0:Y:S01]  /*0030*/  S2R R0, SR_CTAID.X ;  /* 0x0000000000007919 */ /* 0x000e220000002500 */
[----:B------:R-:W1:Y:S01]  /*0040*/  LDCU UR5, c[0x0][0x390] ;  /* 0x00007200ff0577ac */ /* 0x000e620008000800 */
[----:B0-----:R-:W-:-:S05]  /*0050*/  IMAD R7, R0, UR4, R7 ;  /* 0x0000000400077c24 */ /* 0x001fca000f8e0207 */
[----:B-1----:R-:W-:-:S13]  /*0060*/  ISETP.GE.AND P0, PT, R7, UR5, PT ;  /* 0x0000000507007c0c */ /* 0x002fda000bf06270 */
[----:B------:R-:W-:Y:S05]  /*0070*/  @P0 EXIT ;  /* 0x000000000000094d */ /* 0x000fea0003800000 */
[----:B------:R-:W0:Y:S01]  /*0080*/  LDC.64 R2, c[0x0][0x380] ;  /* 0x0000e000ff027b82 */ /* 0x000e220000000a00 */
[----:B------:R-:W1:Y:S01]  /*0090*/  LDCU.64 UR4, c[0x0][0x358] ;  /* 0x00006b00ff0477ac */ /* 0x000e620008000a00 */
[----:B0-----:R-:W-:-:S06]  /*00a0*/  IMAD.WIDE R2, R7, 0x4, R2 ;  /* 0x0000000407027825 */ /* 0x001fcc00078e0202 */
[----:B-1----:R-:W2:Y:S02]  /*00b0*/  LDG.E R3, desc[UR4][R2.64] ;  /* 0x0000000402037981 */ /* 0x002ea4000c1e1900 */
[----:B--2---:R-:W-:-:S13]  /*00c0*/  FSETP.GT.AND P0, PT, R3, RZ, PT ;  /* 0x000000ff0300720b */ /* 0x004fda0003f04000 */
[----:B------:R-:W0:Y:S02]  /*00d0*/  @P0 LDC.64 R4, c[0x0][0x388] ;  /* 0x0000e200ff040b82 */ /* 0x000e240000000a00 */
[----:B0-----:R-:W-:-:S05]  /*00e0*/  @P0 IMAD.WIDE R4, R7, 0x4, R4 ;  /* 0x0000000407040825 */ /* 0x001fca00078e0204 */
[----:B------:R0:W-:Y:S01]  /*00f0*/  @P0 STG.E desc[UR4][R4.64], R3 ;  /* 0x0000000304000986 */ /* 0x0001e2000c101904 */
[----:B------:R-:W-:Y:S05]  /*0100*/  @P0 EXIT ;  /* 0x000000000000094d */ /* 0x000fea0003800000 */
[----:B0-----:R-:W0:Y:S02]  /*0110*/  LDC.64 R2, c[0x0][0x388] ;  /* 0x0000e200ff027b82 */ /* 0x001e240000000a00 */
[----:B0-----:R-:W-:-:S05]  /*0120*/  IMAD.WIDE R2, R7, 0x4, R2 ;  /* 0x0000000407027825 */ /* 0x001fca00078e0202 */
[----:B------:R-:W-:Y:S01]  /*0130*/  STG.E desc[UR4][R2.64], RZ ;  /* 0x000000ff02007986 */ /* 0x000fe2000c101904 */
[----:B------:R-:W-:Y:S05]  /*0140*/  EXIT ;  /* 0x000000000000794d */ /* 0x000fea0003800000 */
.L_x_0:
[----:B------:R-:W-:-:S00]  /*0150*/  BRA `(.L_x_0) ;  /* 0xfffffffc00fc7947 */ /* 0x000fc0000383ffff */
[----:B------:R-:W-:-:S00]  /*0160*/  NOP ;  /* 0x0000000000007918 */ /* 0x000fc00000000000 */
        /* <DEDUP_REMOVED lines=9> */
.L_x_1:


//--------------------- .nv.shared.reserved.0     --------------------------
	.section	.nv.shared.reserved.0,"aw",@nobits
	.weak		__nv_reservedSMEM_offset_0_alias
	.size		__nv_reservedSMEM_offset_0_alias, 0, 64
	.other		__nv_reservedSMEM_offset_0_alias,@"STO_CUDA_RESERVED_SHARED STV_DEFAULT"
__nv_reservedSMEM_offset_0_alias:
	.zero		0
	.zero		64


//--------------------- .nv.constant0._Z11relu_kernelPKfPfi --------------------------
	.section	.nv.constant0._Z11relu_kernelPKfPfi,"a",@progbits
	.sectionflags	@""
	.align	4
.nv.constant0._Z11relu_kernelPKfPfi:
	.zero		916


//--------------------- SYMBOLS --------------------------

	.type		.nv.reservedSmem.offset0,@object
	.size		.nv.reservedSmem.offset0,0x4
